//
// Generated by NVIDIA NVVM Compiler
//
// Compiler Build ID: CL-36424714
// Cuda compilation tools, release 13.0, V13.0.88
// Based on NVVM 20.0.0
//

.version 9.0
.target sm_100
.address_size 64

	// .globl	_Z32matrixVectorMultiplicationKernelPfS_S_i

.visible .entry _Z32matrixVectorMultiplicationKernelPfS_S_i(
	.param .u64 .ptr .align 1 _Z32matrixVectorMultiplicationKernelPfS_S_i_param_0,
	.param .u64 .ptr .align 1 _Z32matrixVectorMultiplicationKernelPfS_S_i_param_1,
	.param .u64 .ptr .align 1 _Z32matrixVectorMultiplicationKernelPfS_S_i_param_2,
	.param .u32 _Z32matrixVectorMultiplicationKernelPfS_S_i_param_3
)
{
	.reg .pred 	%p<11>;
	.reg .b32 	%r<37>;
	.reg .b32 	%f<112>;
	.reg .b64 	%rd<31>;

	ld.param.u64 	%rd10, [_Z32matrixVectorMultiplicationKernelPfS_S_i_param_0];
	ld.param.u64 	%rd11, [_Z32matrixVectorMultiplicationKernelPfS_S_i_param_1];
	ld.param.u64 	%rd12, [_Z32matrixVectorMultiplicationKernelPfS_S_i_param_2];
	ld.param.u32 	%r23, [_Z32matrixVectorMultiplicationKernelPfS_S_i_param_3];
	cvta.to.global.u64 	%rd1, %rd12;
	cvta.to.global.u64 	%rd2, %rd11;
	mov.u32 	%r24, %ctaid.x;
	mov.u32 	%r25, %ntid.x;
	mov.u32 	%r26, %tid.x;
	mad.lo.s32 	%r1, %r24, %r25, %r26;
	setp.ge.s32 	%p1, %r1, %r23;
	@%p1 bra 	$L__BB0_15;
	setp.lt.s32 	%p2, %r23, 1;
	mov.f32 	%f111, 0f00000000;
	@%p2 bra 	$L__BB0_14;
	mul.lo.s32 	%r2, %r23, %r1;
	and.b32  	%r3, %r23, 15;
	setp.lt.u32 	%p3, %r23, 16;
	mov.f32 	%f111, 0f00000000;
	mov.b32 	%r33, 0;
	@%p3 bra 	$L__BB0_5;
	and.b32  	%r33, %r23, 2147483632;
	neg.s32 	%r31, %r33;
	add.s64 	%rd3, %rd2, 32;
	add.s64 	%rd29, %rd1, 32;
	mov.f32 	%f111, 0f00000000;
	mov.u32 	%r30, %r2;
$L__BB0_4:
	.pragma "nounroll";
	mul.wide.s32 	%rd13, %r30, 4;
	add.s64 	%rd14, %rd3, %rd13;
	ld.global.f32 	%f18, [%rd14+-32];
	ld.global.f32 	%f19, [%rd29+-32];
	fma.rn.f32 	%f20, %f18, %f19, %f111;
	ld.global.f32 	%f21, [%rd14+-28];
	ld.global.f32 	%f22, [%rd29+-28];
	fma.rn.f32 	%f23, %f21, %f22, %f20;
	ld.global.f32 	%f24, [%rd14+-24];
	ld.global.f32 	%f25, [%rd29+-24];
	fma.rn.f32 	%f26, %f24, %f25, %f23;
	ld.global.f32 	%f27, [%rd14+-20];
	ld.global.f32 	%f28, [%rd29+-20];
	fma.rn.f32 	%f29, %f27, %f28, %f26;
	ld.global.f32 	%f30, [%rd14+-16];
	ld.global.f32 	%f31, [%rd29+-16];
	fma.rn.f32 	%f32, %f30, %f31, %f29;
	ld.global.f32 	%f33, [%rd14+-12];
	ld.global.f32 	%f34, [%rd29+-12];
	fma.rn.f32 	%f35, %f33, %f34, %f32;
	ld.global.f32 	%f36, [%rd14+-8];
	ld.global.f32 	%f37, [%rd29+-8];
	fma.rn.f32 	%f38, %f36, %f37, %f35;
	ld.global.f32 	%f39, [%rd14+-4];
	ld.global.f32 	%f40, [%rd29+-4];
	fma.rn.f32 	%f41, %f39, %f40, %f38;
	ld.global.f32 	%f42, [%rd14];
	ld.global.f32 	%f43, [%rd29];
	fma.rn.f32 	%f44, %f42, %f43, %f41;
	ld.global.f32 	%f45, [%rd14+4];
	ld.global.f32 	%f46, [%rd29+4];
	fma.rn.f32 	%f47, %f45, %f46, %f44;
	ld.global.f32 	%f48, [%rd14+8];
	ld.global.f32 	%f49, [%rd29+8];
	fma.rn.f32 	%f50, %f48, %f49, %f47;
	ld.global.f32 	%f51, [%rd14+12];
	ld.global.f32 	%f52, [%rd29+12];
	fma.rn.f32 	%f53, %f51, %f52, %f50;
	ld.global.f32 	%f54, [%rd14+16];
	ld.global.f32 	%f55, [%rd29+16];
	fma.rn.f32 	%f56, %f54, %f55, %f53;
	ld.global.f32 	%f57, [%rd14+20];
	ld.global.f32 	%f58, [%rd29+20];
	fma.rn.f32 	%f59, %f57, %f58, %f56;
	ld.global.f32 	%f60, [%rd14+24];
	ld.global.f32 	%f61, [%rd29+24];
	fma.rn.f32 	%f62, %f60, %f61, %f59;
	ld.global.f32 	%f63, [%rd14+28];
	ld.global.f32 	%f64, [%rd29+28];
	fma.rn.f32 	%f111, %f63, %f64, %f62;
	add.s32 	%r31, %r31, 16;
	add.s32 	%r30, %r30, 16;
	add.s64 	%rd29, %rd29, 64;
	setp.ne.s32 	%p4, %r31, 0;
	@%p4 bra 	$L__BB0_4;
$L__BB0_5:
	setp.eq.s32 	%p5, %r3, 0;
	@%p5 bra 	$L__BB0_14;
	and.b32  	%r11, %r23, 7;
	setp.lt.u32 	%p6, %r3, 8;
	@%p6 bra 	$L__BB0_8;
	add.s32 	%r28, %r33, %r2;
	mul.wide.s32 	%rd15, %r28, 4;
	add.s64 	%rd16, %rd2, %rd15;
	ld.global.f32 	%f66, [%rd16];
	mul.wide.u32 	%rd17, %r33, 4;
	add.s64 	%rd18, %rd1, %rd17;
	ld.global.f32 	%f67, [%rd18];
	fma.rn.f32 	%f68, %f66, %f67, %f111;
	ld.global.f32 	%f69, [%rd16+4];
	ld.global.f32 	%f70, [%rd18+4];
	fma.rn.f32 	%f71, %f69, %f70, %f68;
	ld.global.f32 	%f72, [%rd16+8];
	ld.global.f32 	%f73, [%rd18+8];
	fma.rn.f32 	%f74, %f72, %f73, %f71;
	ld.global.f32 	%f75, [%rd16+12];
	ld.global.f32 	%f76, [%rd18+12];
	fma.rn.f32 	%f77, %f75, %f76, %f74;
	ld.global.f32 	%f78, [%rd16+16];
	ld.global.f32 	%f79, [%rd18+16];
	fma.rn.f32 	%f80, %f78, %f79, %f77;
	ld.global.f32 	%f81, [%rd16+20];
	ld.global.f32 	%f82, [%rd18+20];
	fma.rn.f32 	%f83, %f81, %f82, %f80;
	ld.global.f32 	%f84, [%rd16+24];
	ld.global.f32 	%f85, [%rd18+24];
	fma.rn.f32 	%f86, %f84, %f85, %f83;
	ld.global.f32 	%f87, [%rd16+28];
	ld.global.f32 	%f88, [%rd18+28];
	fma.rn.f32 	%f111, %f87, %f88, %f86;
	add.s32 	%r33, %r33, 8;
$L__BB0_8:
	setp.eq.s32 	%p7, %r11, 0;
	@%p7 bra 	$L__BB0_14;
	and.b32  	%r14, %r23, 3;
	setp.lt.u32 	%p8, %r11, 4;
	@%p8 bra 	$L__BB0_11;
	add.s32 	%r29, %r33, %r2;
	mul.wide.s32 	%rd19, %r29, 4;
	add.s64 	%rd20, %rd2, %rd19;
	ld.global.f32 	%f90, [%rd20];
	mul.wide.u32 	%rd21, %r33, 4;
	add.s64 	%rd22, %rd1, %rd21;
	ld.global.f32 	%f91, [%rd22];
	fma.rn.f32 	%f92, %f90, %f91, %f111;
	ld.global.f32 	%f93, [%rd20+4];
	ld.global.f32 	%f94, [%rd22+4];
	fma.rn.f32 	%f95, %f93, %f94, %f92;
	ld.global.f32 	%f96, [%rd20+8];
	ld.global.f32 	%f97, [%rd22+8];
	fma.rn.f32 	%f98, %f96, %f97, %f95;
	ld.global.f32 	%f99, [%rd20+12];
	ld.global.f32 	%f100, [%rd22+12];
	fma.rn.f32 	%f111, %f99, %f100, %f98;
	add.s32 	%r33, %r33, 4;
$L__BB0_11:
	setp.eq.s32 	%p9, %r14, 0;
	@%p9 bra 	$L__BB0_14;
	mul.wide.u32 	%rd23, %r33, 4;
	add.s64 	%rd30, %rd1, %rd23;
	add.s32 	%r36, %r33, %r2;
	neg.s32 	%r35, %r14;
$L__BB0_13:
	.pragma "nounroll";
	mul.wide.s32 	%rd24, %r36, 4;
	add.s64 	%rd25, %rd2, %rd24;
	ld.global.f32 	%f101, [%rd25];
	ld.global.f32 	%f102, [%rd30];
	fma.rn.f32 	%f111, %f101, %f102, %f111;
	add.s64 	%rd30, %rd30, 4;
	add.s32 	%r36, %r36, 1;
	add.s32 	%r35, %r35, 1;
	setp.ne.s32 	%p10, %r35, 0;
	@%p10 bra 	$L__BB0_13;
$L__BB0_14:
	cvta.to.global.u64 	%rd26, %rd10;
	mul.wide.s32 	%rd27, %r1, 4;
	add.s64 	%rd28, %rd26, %rd27;
	st.global.f32 	[%rd28], %f111;
$L__BB0_15:
	ret;

}


// ===== COMPILED SASS (sm_100) =====

	.target	sm_100

	.elftype	@"ET_EXEC"


//--------------------- .note.nv.tkinfo           --------------------------
	.section	.note.nv.tkinfo,"",@"SHT_NOTE"
	.sectionflags	@"SHF_NOTE_NV_TKINFO"
	.tkinfo
        /*0018*/ 	.word	0x00000002
        /*0030*/ 	.string	""
        /*0030*/ 	.string	"ptxas"
        /*0030*/ 	.string	"Cuda compilation tools, release 13.0, V13.0.88"
        /*0030*/ 	.string	"Build cuda_13.0.r13.0/compiler.36424714_0"
        /*0030*/ 	.string	"-arch sm_100 -m 64 "



//--------------------- .note.nv.cuinfo           --------------------------
	.section	.note.nv.cuinfo,"",@"SHT_NOTE"
	.sectionflags	@"SHF_NOTE_NV_CUINFO"
        /*0018*/ 	.short	0x0002
        /*001a*/ 	.short	0x0064
        /*001c*/ 	.short	0x0082
	.zero		2


//--------------------- .nv.info                  --------------------------
	.section	.nv.info,"",@"SHT_CUDA_INFO"
	.align	4


	//----- nvinfo : EIATTR_REGCOUNT
	.align		4
        /*0000*/ 	.byte	0x04, 0x2f
        /*0002*/ 	.short	(.L_1 - .L_0)
	.align		4
.L_0:
        /*0004*/ 	.word	index@(_Z32matrixVectorMultiplicationKernelPfS_S_i)
        /*0008*/ 	.word	0x0000001e


	//----- nvinfo : EIATTR_FRAME_SIZE
	.align		4
.L_1:
        /*000c*/ 	.byte	0x04, 0x11
        /*000e*/ 	.short	(.L_3 - .L_2)
	.align		4
.L_2:
        /*0010*/ 	.word	index@(_Z32matrixVectorMultiplicationKernelPfS_S_i)
        /*0014*/ 	.word	0x00000000


	//----- nvinfo : EIATTR_MIN_STACK_SIZE
	.align		4
.L_3:
        /*0018*/ 	.byte	0x04, 0x12
        /*001a*/ 	.short	(.L_5 - .L_4)
	.align		4
.L_4:
        /*001c*/ 	.word	index@(_Z32matrixVectorMultiplicationKernelPfS_S_i)
        /*0020*/ 	.word	0x00000000
.L_5:


//--------------------- .nv.compat                --------------------------
	.section	.nv.compat,"",@"SHT_CUDA_COMPAT_INFO"
	.align	4
        /*0000*/ 	.byte	0x02, 0x09, 0x00, 0x00, 0x02, 0x02, 0x01, 0x00, 0x02, 0x05, 0x05, 0x00, 0x03, 0x07, 0x01, 0x01
        /*0010*/ 	.byte	0x02, 0x03, 0x00, 0x00, 0x02, 0x06, 0x01, 0x00, 0x04, 0x0b, 0x08, 0x00, 0x09, 0x00, 0x00, 0x00
        /*0020*/ 	.byte	0x00, 0x00, 0x00, 0x00


//--------------------- .nv.info._Z32matrixVectorMultiplicationKernelPfS_S_i --------------------------
	.section	.nv.info._Z32matrixVectorMultiplicationKernelPfS_S_i,"",@"SHT_CUDA_INFO"
	.sectionflags	@""
	.align	4


	//----- nvinfo : EIATTR_CUDA_API_VERSION
	.align		4
        /*0000*/ 	.byte	0x04, 0x37
        /*0002*/ 	.short	(.L_7 - .L_6)
.L_6:
        /*0004*/ 	.word	0x00000082


	//----- nvinfo : EIATTR_KPARAM_INFO
	.align		4
.L_7:
        /*0008*/ 	.byte	0x04, 0x17
        /*000a*/ 	.short	(.L_9 - .L_8)
.L_8:
        /*000c*/ 	.word	0x00000000
        /*0010*/ 	.short	0x0003
        /*0012*/ 	.short	0x0018
        /*0014*/ 	.byte	0x00, 0xf0, 0x11, 0x00


	//----- nvinfo : EIATTR_KPARAM_INFO
	.align		4
.L_9:
        /*0018*/ 	.byte	0x04, 0x17
        /*001a*/ 	.short	(.L_11 - .L_10)
.L_10:
        /*001c*/ 	.word	0x00000000
        /*0020*/ 	.short	0x0002
        /*0022*/ 	.short	0x0010
        /*0024*/ 	.byte	0x00, 0xf5, 0x21, 0x00


	//----- nvinfo : EIATTR_KPARAM_INFO
	.align		4
.L_11:
        /*0028*/ 	.byte	0x04, 0x17
        /*002a*/ 	.short	(.L_13 - .L_12)
.L_12:
        /*002c*/ 	.word	0x00000000
        /*0030*/ 	.short	0x0001
        /*0032*/ 	.short	0x0008
        /*0034*/ 	.byte	0x00, 0xf5, 0x21, 0x00


	//----- nvinfo : EIATTR_KPARAM_INFO
	.align		4
.L_13:
        /*0038*/ 	.byte	0x04, 0x17
        /*003a*/ 	.short	(.L_15 - .L_14)
.L_14:
        /*003c*/ 	.word	0x00000000
        /*0040*/ 	.short	0x0000
        /*0042*/ 	.short	0x0000
        /*0044*/ 	.byte	0x00, 0xf5, 0x21, 0x00


	//----- nvinfo : EIATTR_SPARSE_MMA_MASK
	.align		4
.L_15:
        /*0048*/ 	.byte	0x03, 0x50
        /*004a*/ 	.short	0x0000


	//----- nvinfo : EIATTR_MAXREG_COUNT
	.align		4
        /*004c*/ 	.byte	0x03, 0x1b
        /*004e*/ 	.short	0x00ff


	//----- nvinfo : EIATTR_MERCURY_ISA_VERSION
	.align		4
        /*0050*/ 	.byte	0x03, 0x5f
        /*0052*/ 	.short	0x0101


	//----- nvinfo : EIATTR_VRC_CTA_INIT_COUNT
	.align		4
        /*0054*/ 	.byte	0x02, 0x4a
	.zero		1
	.zero		1


	//----- nvinfo : EIATTR_EXIT_INSTR_OFFSETS
	.align		4
        /*0058*/ 	.byte	0x04, 0x1c
        /*005a*/ 	.short	(.L_17 - .L_16)


	//   ....[0]....
.L_16:
        /*005c*/ 	.word	0x00000070


	//   ....[1]....
        /*0060*/ 	.word	0x00000a90


	//----- nvinfo : EIATTR_CBANK_PARAM_SIZE
	.align		4
.L_17:
        /*0064*/ 	.byte	0x03, 0x19
        /*0066*/ 	.short	0x001c


	//----- nvinfo : EIATTR_PARAM_CBANK
	.align		4
        /*0068*/ 	.byte	0x04, 0x0a
        /*006a*/ 	.short	(.L_19 - .L_18)
	.align		4
.L_18:
        /*006c*/ 	.word	index@(.nv.constant0._Z32matrixVectorMultiplicationKernelPfS_S_i)
        /*0070*/ 	.short	0x0380
        /*0072*/ 	.short	0x001c


	//----- nvinfo : EIATTR_SW_WAR
	.align		4
.L_19:
        /*0074*/ 	.byte	0x04, 0x36
        /*0076*/ 	.short	(.L_21 - .L_20)
.L_20:
        /*0078*/ 	.word	0x00000008
.L_21:


//--------------------- .nv.callgraph             --------------------------
	.section	.nv.callgraph,"",@"SHT_CUDA_CALLGRAPH"
	.align	4
	.sectionentsize	8
	.align		4
        /*0000*/ 	.word	0x00000000
	.align		4
        /*0004*/ 	.word	0xffffffff
	.align		4
        /*0008*/ 	.word	0x00000000
	.align		4
        /*000c*/ 	.word	0xfffffffe
	.align		4
        /*0010*/ 	.word	0x00000000
	.align		4
        /*0014*/ 	.word	0xfffffffd
	.align		4
        /*0018*/ 	.word	0x00000000
	.align		4
        /*001c*/ 	.word	0xfffffffc


//--------------------- .text._Z32matrixVectorMultiplicationKernelPfS_S_i --------------------------
	.section	.text._Z32matrixVectorMultiplicationKernelPfS_S_i,"ax",@progbits
	.align	128
        .global         _Z32matrixVectorMultiplicationKernelPfS_S_i
        .type           _Z32matrixVectorMultiplicationKernelPfS_S_i,@function
        .size           _Z32matrixVectorMultiplicationKernelPfS_S_i,(.L_x_7 - _Z32matrixVectorMultiplicationKernelPfS_S_i)
        .other          _Z32matrixVectorMultiplicationKernelPfS_S_i,@"STO_CUDA_ENTRY STV_DEFAULT"
_Z32matrixVectorMultiplicationKernelPfS_S_i:
.text._Z32matrixVectorMultiplicationKernelPfS_S_i:
[----:B------:R-:W-:Y:S01]  /*0000*/  LDC R1, c[0x0][0x37c] ;  /* 0x0000df00ff017b82 */ /* 0x000fe20000000800 */
[----:B------:R-:W0:Y:S07]  /*0010*/  S2R R3, SR_TID.X ;  /* 0x0000000000037919 */ /* 0x000e2e0000002100 */
[----:B------:R-:W0:Y:S01]  /*0020*/  S2UR UR4, SR_CTAID.X ;  /* 0x00000000000479c3 */ /* 0x000e220000002500 */
[----:B------:R-:W1:Y:S07]  /*0030*/  LDCU UR11, c[0x0][0x398] ;  /* 0x00007300ff0b77ac */ /* 0x000e6e0008000800 */
[----:B------:R-:W0:Y:S02]  /*0040*/  LDC R0, c[0x0][0x360] ;  /* 0x0000d800ff007b82 */ /* 0x000e240000000800 */
[----:B0-----:R-:W-:-:S05]  /*0050*/  IMAD R0, R0, UR4, R3 ;  /* 0x0000000400007c24 */ /* 0x001fca000f8e0203 */
[----:B-1----:R-:W-:-:S13]  /*0060*/  ISETP.GE.AND P0, PT, R0, UR11, PT ;  /* 0x0000000b00007c0c */ /* 0x002fda000bf06270 */
[----:B------:R-:W-:Y:S05]  /*0070*/  @P0 EXIT ;  /* 0x000000000000094d */ /* 0x000fea0003800000 */
[----:B------:R-:W-:Y:S01]  /*0080*/  UISETP.GE.AND UP0, UPT, UR11, 0x1, UPT ;  /* 0x000000010b00788c */ /* 0x000fe2000bf06270 */
[----:B------:R-:W-:Y:S01]  /*0090*/  HFMA2 R15, -RZ, RZ, 0, 0 ;  /* 0x00000000ff0f7431 */ /* 0x000fe200000001ff */
[----:B------:R-:W0:Y:S07]  /*00a0*/  LDCU.64 UR12, c[0x0][0x358] ;  /* 0x00006b00ff0c77ac */ /* 0x000e2e0008000a00 */
[----:B------:R-:W-:Y:S05]  /*00b0*/  BRA.U !UP0, `(.L_x_0) ;  /* 0x0000000908687547 */ /* 0x000fea000b800000 */
[----:B------:R-:W-:Y:S02]  /*00c0*/  UISETP.GE.U32.AND UP1, UPT, UR11, 0x10, UPT ;  /* 0x000000100b00788c */ /* 0x000fe4000bf26070 */
[----:B------:R-:W-:Y:S01]  /*00d0*/  IMAD R7, R0, UR11, RZ ;  /* 0x0000000b00077c24 */ /* 0x000fe2000f8e02ff */
[----:B------:R-:W-:Y:S01]  /*00e0*/  ULOP3.LUT UR8, UR11, 0xf, URZ, 0xc0, !UPT ;  /* 0x0000000f0b087892 */ /* 0x000fe2000f8ec0ff */
[----:B------:R-:W-:Y:S02]  /*00f0*/  MOV R15, RZ ;  /* 0x000000ff000f7202 */ /* 0x000fe40000000f00 */
[----:B------:R-:W-:Y:S01]  /*0100*/  MOV R8, RZ ;  /* 0x000000ff00087202 */ /* 0x000fe20000000f00 */
[----:B------:R-:W-:Y:S02]  /*0110*/  UISETP.NE.AND UP0, UPT, UR8, URZ, UPT ;  /* 0x000000ff0800728c */ /* 0x000fe4000bf05270 */
[----:B------:R-:W-:Y:S09]  /*0120*/  BRA.U !UP1, `(.L_x_1) ;  /* 0x0000000509187547 */ /* 0x000ff2000b800000 */
[----:B------:R-:W1:Y:S01]  /*0130*/  LDCU.64 UR4, c[0x0][0x390] ;  /* 0x00007200ff0477ac */ /* 0x000e620008000a00 */
[----:B------:R-:W-:Y:S02]  /*0140*/  MOV R15, RZ ;  /* 0x000000ff000f7202 */ /* 0x000fe40000000f00 */
[----:B------:R-:W-:Y:S01]  /*0150*/  MOV R6, R7 ;  /* 0x0000000700067202 */ /* 0x000fe20000000f00 */
[----:B------:R-:W2:Y:S01]  /*0160*/  LDCU.64 UR6, c[0x0][0x388] ;  /* 0x00007100ff0677ac */ /* 0x000ea20008000a00 */
[----:B------:R-:W-:-:S04]  /*0170*/  ULOP3.LUT UR9, UR11, 0x7ffffff0, URZ, 0xc0, !UPT ;  /* 0x7ffffff00b097892 */ /* 0x000fc8000f8ec0ff */
[----:B------:R-:W-:Y:S02]  /*0180*/  UIADD3 UR10, UPT, UPT, -UR9, URZ, URZ ;  /* 0x000000ff090a7290 */ /* 0x000fe4000fffe1ff */
[----:B------:R-:W-:Y:S01]  /*0190*/  MOV R8, UR9 ;  /* 0x0000000900087c02 */ /* 0x000fe20008000f00 */
[----:B-1----:R-:W-:-:S04]  /*01a0*/  UIADD3 UR4, UP2, UPT, UR4, 0x20, URZ ;  /* 0x0000002004047890 */ /* 0x002fc8000ff5e0ff */
[----:B------:R-:W-:Y:S02]  /*01b0*/  UIADD3.X UR5, UPT, UPT, URZ, UR5, URZ, UP2, !UPT ;  /* 0x00000005ff057290 */ /* 0x000fe400097fe4ff */
[----:B--2---:R-:W-:Y:S01]  /*01c0*/  UIADD3 UR6, UP1, UPT, UR6, 0x20, URZ ;  /* 0x0000002006067890 */ /* 0x004fe2000ff3e0ff */
[----:B------:R-:W-:-:S03]  /*01d0*/  MOV R2, UR4 ;  /* 0x0000000400027c02 */ /* 0x000fc60008000f00 */
[----:B------:R-:W-:Y:S01]  /*01e0*/  MOV R3, UR5 ;  /* 0x0000000500037c02 */ /* 0x000fe20008000f00 */
[----:B------:R-:W-:-:S12]  /*01f0*/  UIADD3.X UR7, UPT, UPT, URZ, UR7, URZ, UP1, !UPT ;  /* 0x00000007ff077290 */ /* 0x000fd80008ffe4ff */
.L_x_2:
[----:B------:R-:W-:Y:S01]  /*0200*/  MOV R4, UR6 ;  /* 0x0000000600047c02 */ /* 0x000fe20008000f00 */
[----:B0-----:R-:W2:Y:S01]  /*0210*/  LDG.E R17, desc[UR12][R2.64+-0x20] ;  /* 0xffffe00c02117981 */ /* 0x001ea2000c1e1900 */
[----:B------:R-:W-:-:S03]  /*0220*/  MOV R5, UR7 ;  /* 0x0000000700057c02 */ /* 0x000fc60008000f00 */
[----:B------:R-:W3:Y:S01]  /*0230*/  LDG.E R25, desc[UR12][R2.64+-0x1c] ;  /* 0xffffe40c02197981 */ /* 0x000ee2000c1e1900 */
[----:B------:R-:W-:-:S03]  /*0240*/  IMAD.WIDE R4, R6, 0x4, R4 ;  /* 0x0000000406047825 */ /* 0x000fc600078e0204 */
[----:B------:R-:W4:Y:S04]  /*0250*/  LDG.E R19, desc[UR12][R2.64+-0x18] ;  /* 0xffffe80c02137981 */ /* 0x000f28000c1e1900 */
[----:B------:R-:W2:Y:S04]  /*0260*/  LDG.E R16, desc[UR12][R4.64+-0x20] ;  /* 0xffffe00c04107981 */ /* 0x000ea8000c1e1900 */
[----:B------:R-:W3:Y:S04]  /*0270*/  LDG.E R18, desc[UR12][R4.64+-0x1c] ;  /* 0xffffe40c04127981 */ /* 0x000ee8000c1e1900 */
[----:B------:R-:W4:Y:S04]  /*0280*/  LDG.E R20, desc[UR12][R4.64+-0x18] ;  /* 0xffffe80c04147981 */ /* 0x000f28000c1e1900 */
[----:B------:R-:W5:Y:S04]  /*0290*/  LDG.E R22, desc[UR12][R2.64+-0x14] ;  /* 0xffffec0c02167981 */ /* 0x000f68000c1e1900 */
        /* <DEDUP_REMOVED lines=8> */
[----:B------:R-:W5:Y:S01]  /*0320*/  LDG.E R14, desc[UR12][R4.64+-0x4] ;  /* 0xfffffc0c040e7981 */ /* 0x000f62000c1e1900 */
[----:B--2---:R-:W-:-:S03]  /*0330*/  FFMA R17, R16, R17, R15 ;  /* 0x0000001110117223 */ /* 0x004fc6000000000f */
[----:B------:R-:W2:Y:S04]  /*0340*/  LDG.E R15, desc[UR12][R2.64] ;  /* 0x0000000c020f7981 */ /* 0x000ea8000c1e1900 */
[----:B------:R-:W2:Y:S01]  /*0350*/  LDG.E R16, desc[UR12][R4.64] ;  /* 0x0000000c04107981 */ /* 0x000ea2000c1e1900 */
[----:B---3--:R-:W-:-:S03]  /*0360*/  FFMA R25, R18, R25, R17 ;  /* 0x0000001912197223 */ /* 0x008fc60000000011 */
[----:B------:R-:W3:Y:S01]  /*0370*/  LDG.E R17, desc[UR12][R2.64+0x4] ;  /* 0x0000040c02117981 */ /* 0x000ee2000c1e1900 */
[----:B----4-:R-:W-:-:S03]  /*0380*/  FFMA R26, R20, R19, R25 ;  /* 0x00000013141a7223 */ /* 0x010fc60000000019 */
[----:B------:R-:W3:Y:S04]  /*0390*/  LDG.E R18, desc[UR12][R4.64+0x4] ;  /* 0x0000040c04127981 */ /* 0x000ee8000c1e1900 */
[----:B------:R-:W4:Y:S01]  /*03a0*/  LDG.E R20, desc[UR12][R2.64+0x8] ;  /* 0x0000080c02147981 */ /* 0x000f22000c1e1900 */
[----:B-----5:R-:W-:-:S03]  /*03b0*/  FFMA R25, R21, R22, R26 ;  /* 0x0000001615197223 */ /* 0x020fc6000000001a */
[----:B------:R-:W4:Y:S04]  /*03c0*/  LDG.E R19, desc[UR12][R4.64+0x8] ;  /* 0x0000080c04137981 */ /* 0x000f28000c1e1900 */
[----:B------:R-:W5:Y:S01]  /*03d0*/  LDG.E R22, desc[UR12][R2.64+0xc] ;  /* 0x00000c0c02167981 */ /* 0x000f62000c1e1900 */
[----:B------:R-:W-:-:S03]  /*03e0*/  FFMA R25, R24, R23, R25 ;  /* 0x0000001718197223 */ /* 0x000fc60000000019 */
[----:B------:R-:W5:Y:S04]  /*03f0*/  LDG.E R21, desc[UR12][R4.64+0xc] ;  /* 0x00000c0c04157981 */ /* 0x000f68000c1e1900 */
[----:B------:R-:W5:Y:S01]  /*0400*/  LDG.E R24, desc[UR12][R2.64+0x10] ;  /* 0x0000100c02187981 */ /* 0x000f62000c1e1900 */
[----:B------:R-:W-:-:S03]  /*0410*/  FFMA R25, R10, R9, R25 ;  /* 0x000000090a197223 */ /* 0x000fc60000000019 */
[----:B------:R-:W5:Y:S04]  /*0420*/  LDG.E R23, desc[UR12][R4.64+0x10] ;  /* 0x0000100c04177981 */ /* 0x000f68000c1e1900 */
[----:B------:R-:W5:Y:S01]  /*0430*/  LDG.E R10, desc[UR12][R2.64+0x14] ;  /* 0x0000140c020a7981 */ /* 0x000f62000c1e1900 */
[----:B------:R-:W-:-:S03]  /*0440*/  FFMA R27, R12, R11, R25 ;  /* 0x0000000b0c1b7223 */ /* 0x000fc60000000019 */
[----:B------:R-:W5:Y:S04]  /*0450*/  LDG.E R9, desc[UR12][R4.64+0x14] ;  /* 0x0000140c04097981 */ /* 0x000f68000c1e1900 */
[----:B------:R-:W5:Y:S04]  /*0460*/  LDG.E R11, desc[UR12][R2.64+0x18] ;  /* 0x0000180c020b7981 */ /* 0x000f68000c1e1900 */
[----:B------:R-:W5:Y:S04]  /*0470*/  LDG.E R12, desc[UR12][R4.64+0x18] ;  /* 0x0000180c040c7981 */ /* 0x000f68000c1e1900 */
[----:B------:R-:W5:Y:S04]  /*0480*/  LDG.E R25, desc[UR12][R4.64+0x1c] ;  /* 0x00001c0c04197981 */ /* 0x000f68000c1e1900 */
[----:B------:R0:W5:Y:S01]  /*0490*/  LDG.E R26, desc[UR12][R2.64+0x1c] ;  /* 0x00001c0c021a7981 */ /* 0x000162000c1e1900 */
[----:B------:R-:W-:Y:S01]  /*04a0*/  FFMA R13, R14, R13, R27 ;  /* 0x0000000d0e0d7223 */ /* 0x000fe2000000001b */
[----:B------:R-:W-:-:S04]  /*04b0*/  UIADD3 UR10, UPT, UPT, UR10, 0x10, URZ ;  /* 0x000000100a0a7890 */ /* 0x000fc8000fffe0ff */
[----:B------:R-:W-:Y:S01]  /*04c0*/  UISETP.NE.AND UP1, UPT, UR10, URZ, UPT ;  /* 0x000000ff0a00728c */ /* 0x000fe2000bf25270 */
[----:B0-----:R-:W-:Y:S02]  /*04d0*/  IADD3 R2, P0, PT, R2, 0x40, RZ ;  /* 0x0000004002027810 */ /* 0x001fe40007f1e0ff */
[----:B------:R-:W-:Y:S02]  /*04e0*/  IADD3 R6, PT, PT, R6, 0x10, RZ ;  /* 0x0000001006067810 */ /* 0x000fe40007ffe0ff */
[----:B------:R-:W-:Y:S01]  /*04f0*/  IADD3.X R3, PT, PT, RZ, R3, RZ, P0, !PT ;  /* 0x00000003ff037210 */ /* 0x000fe200007fe4ff */
[----:B--2---:R-:W-:-:S04]  /*0500*/  FFMA R13, R16, R15, R13 ;  /* 0x0000000f100d7223 */ /* 0x004fc8000000000d */
[----:B---3--:R-:W-:-:S04]  /*0510*/  FFMA R18, R18, R17, R13 ;  /* 0x0000001112127223 */ /* 0x008fc8000000000d */
[----:B----4-:R-:W-:-:S04]  /*0520*/  FFMA R18, R19, R20, R18 ;  /* 0x0000001413127223 */ /* 0x010fc80000000012 */
[----:B-----5:R-:W-:-:S04]  /*0530*/  FFMA R18, R21, R22, R18 ;  /* 0x0000001615127223 */ /* 0x020fc80000000012 */
[----:B------:R-:W-:-:S04]  /*0540*/  FFMA R18, R23, R24, R18 ;  /* 0x0000001817127223 */ /* 0x000fc80000000012 */
[----:B------:R-:W-:-:S04]  /*0550*/  FFMA R9, R9, R10, R18 ;  /* 0x0000000a09097223 */ /* 0x000fc80000000012 */
[----:B------:R-:W-:-:S04]  /*0560*/  FFMA R12, R12, R11, R9 ;  /* 0x0000000b0c0c7223 */ /* 0x000fc80000000009 */
[----:B------:R-:W-:Y:S01]  /*0570*/  FFMA R15, R25, R26, R12 ;  /* 0x0000001a190f7223 */ /* 0x000fe2000000000c */
[----:B------:R-:W-:Y:S06]  /*0580*/  BRA.U UP1, `(.L_x_2) ;  /* 0xfffffffd011c7547 */ /* 0x000fec000b83ffff */
.L_x_1:
[----:B------:R-:W-:Y:S05]  /*0590*/  BRA.U !UP0, `(.L_x_0) ;  /* 0x0000000508307547 */ /* 0x000fea000b800000 */
[----:B------:R-:W-:Y:S02]  /*05a0*/  UISETP.GE.U32.AND UP0, UPT, UR8, 0x8, UPT ;  /* 0x000000080800788c */ /* 0x000fe4000bf06070 */
[----:B------:R-:W-:-:S04]  /*05b0*/  ULOP3.LUT UR5, UR11, 0x7, URZ, 0xc0, !UPT ;  /* 0x000000070b057892 */ /* 0x000fc8000f8ec0ff */
[----:B------:R-:W-:-:S03]  /*05c0*/  UISETP.NE.AND UP1, UPT, UR5, URZ, UPT ;  /* 0x000000ff0500728c */ /* 0x000fc6000bf25270 */
[----:B------:R-:W-:Y:S08]  /*05d0*/  BRA.U !UP0, `(.L_x_3) ;  /* 0x0000000108787547 */ /* 0x000ff0000b800000 */
[----:B------:R-:W1:Y:S01]  /*05e0*/  LDC.64 R2, c[0x0][0x388] ;  /* 0x0000e200ff027b82 */ /* 0x000e620000000a00 */
[----:B------:R-:W-:-:S07]  /*05f0*/  IADD3 R9, PT, PT, R7, R8, RZ ;  /* 0x0000000807097210 */ /* 0x000fce0007ffe0ff */
[----:B------:R-:W2:Y:S01]  /*0600*/  LDC.64 R4, c[0x0][0x390] ;  /* 0x0000e400ff047b82 */ /* 0x000ea20000000a00 */
[----:B-1----:R-:W-:-:S05]  /*0610*/  IMAD.WIDE R2, R9, 0x4, R2 ;  /* 0x0000000409027825 */ /* 0x002fca00078e0202 */
[----:B0-----:R-:W3:Y:S01]  /*0620*/  LDG.E R10, desc[UR12][R2.64] ;  /* 0x0000000c020a7981 */ /* 0x001ee2000c1e1900 */
[----:B--2---:R-:W-:-:S03]  /*0630*/  IMAD.WIDE.U32 R4, R8, 0x4, R4 ;  /* 0x0000000408047825 */ /* 0x004fc600078e0004 */
[----:B------:R-:W2:Y:S04]  /*0640*/  LDG.E R13, desc[UR12][R2.64+0x4] ;  /* 0x0000040c020d7981 */ /* 0x000ea8000c1e1900 */
[----:B------:R-:W3:Y:S04]  /*0650*/  LDG.E R11, desc[UR12][R4.64] ;  /* 0x0000000c040b7981 */ /* 0x000ee8000c1e1900 */
[----:B------:R-:W2:Y:S04]  /*0660*/  LDG.E R12, desc[UR12][R4.64+0x4] ;  /* 0x0000040c040c7981 */ /* 0x000ea8000c1e1900 */
[----:B------:R-:W4:Y:S04]  /*0670*/  LDG.E R17, desc[UR12][R2.64+0x8] ;  /* 0x0000080c02117981 */ /* 0x000f28000c1e1900 */
        /* <DEDUP_REMOVED lines=11> */
[----:B------:R-:W-:Y:S01]  /*0730*/  IADD3 R8, PT, PT, R8, 0x8, RZ ;  /* 0x0000000808087810 */ /* 0x000fe20007ffe0ff */
[----:B---3--:R-:W-:-:S04]  /*0740*/  FFMA R10, R10, R11, R15 ;  /* 0x0000000b0a0a7223 */ /* 0x008fc8000000000f */
[----:B--2---:R-:W-:-:S04]  /*0750*/  FFMA R10, R13, R12, R10 ;  /* 0x0000000c0d0a7223 */ /* 0x004fc8000000000a */
[----:B----4-:R-:W-:-:S04]  /*0760*/  FFMA R10, R17, R14, R10 ;  /* 0x0000000e110a7223 */ /* 0x010fc8000000000a */
[----:B-----5:R-:W-:-:S04]  /*0770*/  FFMA R10, R19, R16, R10 ;  /* 0x00000010130a7223 */ /* 0x020fc8000000000a */
[----:B------:R-:W-:-:S04]  /*0780*/  FFMA R10, R21, R18, R10 ;  /* 0x00000012150a7223 */ /* 0x000fc8000000000a */
[----:B------:R-:W-:-:S04]  /*0790*/  FFMA R23, R23, R20, R10 ;  /* 0x0000001417177223 */ /* 0x000fc8000000000a */
[----:B------:R-:W-:-:S04]  /*07a0*/  FFMA R6, R6, R9, R23 ;  /* 0x0000000906067223 */ /* 0x000fc80000000017 */
[----:B------:R-:W-:-:S07]  /*07b0*/  FFMA R15, R25, R22, R6 ;  /* 0x00000016190f7223 */ /* 0x000fce0000000006 */
.L_x_3:
        /* <DEDUP_REMOVED lines=17> */
[----:B------:R-:W5:Y:S01]  /*08d0*/  LDG.E R14, desc[UR12][R4.64+0xc] ;  /* 0x00000c0c040e7981 */ /* 0x000f62000c1e1900 */
[----:B------:R-:W-:Y:S01]  /*08e0*/  IADD3 R8, PT, PT, R8, 0x4, RZ ;  /* 0x0000000408087810 */ /* 0x000fe20007ffe0ff */
[----:B---3--:R-:W-:-:S04]  /*08f0*/  FFMA R6, R6, R9, R15 ;  /* 0x0000000906067223 */ /* 0x008fc8000000000f */
[----:B--2---:R-:W-:-:S04]  /*0900*/  FFMA R6, R11, R10, R6 ;  /* 0x0000000a0b067223 */ /* 0x004fc80000000006 */
[----:B----4-:R-:W-:-:S04]  /*0910*/  FFMA R6, R13, R12, R6 ;  /* 0x0000000c0d067223 */ /* 0x010fc80000000006 */
[----:B-----5:R-:W-:-:S07]  /*0920*/  FFMA R15, R17, R14, R6 ;  /* 0x0000000e110f7223 */ /* 0x020fce0000000006 */
.L_x_4:
[----:B------:R-:W-:Y:S05]  /*0930*/  BRA.U !UP1, `(.L_x_0) ;  /* 0x0000000109487547 */ /* 0x000fea000b800000 */
[----:B------:R-:W1:Y:S01]  /*0940*/  LDC.64 R2, c[0x0][0x390] ;  /* 0x0000e400ff027b82 */ /* 0x000e620000000a00 */
[----:B------:R-:W-:Y:S01]  /*0950*/  IADD3 R7, PT, PT, R7, R8, RZ ;  /* 0x0000000807077210 */ /* 0x000fe20007ffe0ff */
[----:B------:R-:W-:-:S06]  /*0960*/  UIADD3 UR4, UPT, UPT, -UR4, URZ, URZ ;  /* 0x000000ff04047290 */ /* 0x000fcc000fffe1ff */
[----:B------:R-:W2:Y:S01]  /*0970*/  LDC.64 R10, c[0x0][0x388] ;  /* 0x0000e200ff0a7b82 */ /* 0x000ea20000000a00 */
[----:B-1----:R-:W-:-:S03]  /*0980*/  IMAD.WIDE.U32 R2, R8, 0x4, R2 ;  /* 0x0000000408027825 */ /* 0x002fc600078e0002 */
[----:B------:R-:W-:Y:S02]  /*0990*/  MOV R6, R2 ;  /* 0x0000000200067202 */ /* 0x000fe40000000f00 */
[----:B------:R-:W-:-:S07]  /*09a0*/  MOV R5, R3 ;  /* 0x0000000300057202 */ /* 0x000fce0000000f00 */
.L_x_5:
[----:B--2---:R-:W-:Y:S01]  /*09b0*/  IMAD.WIDE R2, R7, 0x4, R10 ;  /* 0x0000000407027825 */ /* 0x004fe200078e020a */
[----:B------:R-:W-:-:S05]  /*09c0*/  MOV R4, R6 ;  /* 0x0000000600047202 */ /* 0x000fca0000000f00 */
[----:B0-----:R-:W2:Y:S04]  /*09d0*/  LDG.E R2, desc[UR12][R2.64] ;  /* 0x0000000c02027981 */ /* 0x001ea8000c1e1900 */
[----:B------:R0:W2:Y:S01]  /*09e0*/  LDG.E R4, desc[UR12][R4.64] ;  /* 0x0000000c04047981 */ /* 0x0000a2000c1e1900 */
[----:B------:R-:W-:Y:S01]  /*09f0*/  UIADD3 UR4, UPT, UPT, UR4, 0x1, URZ ;  /* 0x0000000104047890 */ /* 0x000fe2000fffe0ff */
[----:B------:R-:W-:Y:S02]  /*0a00*/  IADD3 R6, P0, PT, R6, 0x4, RZ ;  /* 0x0000000406067810 */ /* 0x000fe40007f1e0ff */
[----:B------:R-:W-:Y:S01]  /*0a10*/  IADD3 R7, PT, PT, R7, 0x1, RZ ;  /* 0x0000000107077810 */ /* 0x000fe20007ffe0ff */
[----:B------:R-:W-:Y:S01]  /*0a20*/  UISETP.NE.AND UP0, UPT, UR4, URZ, UPT ;  /* 0x000000ff0400728c */ /* 0x000fe2000bf05270 */
[----:B0-----:R-:W-:Y:S01]  /*0a30*/  IADD3.X R5, PT, PT, RZ, R5, RZ, P0, !PT ;  /* 0x00000005ff057210 */ /* 0x001fe200007fe4ff */
[----:B--2---:R-:W-:-:S07]  /*0a40*/  FFMA R15, R2, R4, R15 ;  /* 0x00000004020f7223 */ /* 0x004fce000000000f */
[----:B------:R-:W-:Y:S05]  /*0a50*/  BRA.U UP0, `(.L_x_5) ;  /* 0xfffffffd00d47547 */ /* 0x000fea000b83ffff */
.L_x_0:
[----:B------:R-:W1:Y:S02]  /*0a60*/  LDC.64 R2, c[0x0][0x380] ;  /* 0x0000e000ff027b82 */ /* 0x000e640000000a00 */
[----:B-1----:R-:W-:-:S05]  /*0a70*/  IMAD.WIDE R2, R0, 0x4, R2 ;  /* 0x0000000400027825 */ /* 0x002fca00078e0202 */
[----:B0-----:R-:W-:Y:S01]  /*0a80*/  STG.E desc[UR12][R2.64], R15 ;  /* 0x0000000f02007986 */ /* 0x001fe2000c10190c */
[----:B------:R-:W-:Y:S05]  /*0a90*/  EXIT ;  /* 0x000000000000794d */ /* 0x000fea0003800000 */
.L_x_6:
[----:B------:R-:W-:-:S00]  /*0aa0*/  BRA `(.L_x_6) ;  /* 0xfffffffc00fc7947 */ /* 0x000fc0000383ffff */
[----:B------:R-:W-:-:S00]  /*0ab0*/  NOP ;  /* 0x0000000000007918 */ /* 0x000fc00000000000 */
        /* <DEDUP_REMOVED lines=12> */
.L_x_7:


//--------------------- .nv.shared.reserved.0     --------------------------
	.section	.nv.shared.reserved.0,"aw",@nobits
	.weak		__nv_reservedSMEM_offset_0_alias
	.size		__nv_reservedSMEM_offset_0_alias, 0, 64
	.other		__nv_reservedSMEM_offset_0_alias,@"STO_CUDA_RESERVED_SHARED STV_DEFAULT"
__nv_reservedSMEM_offset_0_alias:
	.zero		0
	.zero		64


//--------------------- .nv.constant0._Z32matrixVectorMultiplicationKernelPfS_S_i --------------------------
	.section	.nv.constant0._Z32matrixVectorMultiplicationKernelPfS_S_i,"a",@progbits
	.sectionflags	@""
	.align	4
.nv.constant0._Z32matrixVectorMultiplicationKernelPfS_S_i:
	.zero		924


//--------------------- SYMBOLS --------------------------

	.type		.nv.reservedSmem.offset0,@object
	.size		.nv.reservedSmem.offset0,0x4
